//
// Generated by NVIDIA NVVM Compiler
//
// Compiler Build ID: CL-36424714
// Cuda compilation tools, release 13.0, V13.0.88
// Based on NVVM 20.0.0
//

.version 9.0
.target sm_100
.address_size 64

	// .globl	_Z16shiftingFunctionPfS_S_f
// _ZZ16shiftingFunctionPfS_S_fE7sharedX has been demoted

.visible .entry _Z16shiftingFunctionPfS_S_f(
	.param .u64 .ptr .align 1 _Z16shiftingFunctionPfS_S_f_param_0,
	.param .u64 .ptr .align 1 _Z16shiftingFunctionPfS_S_f_param_1,
	.param .u64 .ptr .align 1 _Z16shiftingFunctionPfS_S_f_param_2,
	.param .f32 _Z16shiftingFunctionPfS_S_f_param_3
)
{
	.reg .pred 	%p<15>;
	.reg .b32 	%r<56>;
	.reg .b32 	%f<96>;
	.reg .b64 	%rd<18>;
	// demoted variable
	.shared .align 4 .b8 _ZZ16shiftingFunctionPfS_S_fE7sharedX[4800];
	ld.param.u64 	%rd4, [_Z16shiftingFunctionPfS_S_f_param_0];
	ld.param.u64 	%rd5, [_Z16shiftingFunctionPfS_S_f_param_1];
	ld.param.u64 	%rd6, [_Z16shiftingFunctionPfS_S_f_param_2];
	ld.param.f32 	%f28, [_Z16shiftingFunctionPfS_S_f_param_3];
	cvta.to.global.u64 	%rd1, %rd6;
	mov.u32 	%r17, %ctaid.x;
	mov.u32 	%r1, %ntid.x;
	mov.u32 	%r18, %tid.x;
	mad.lo.s32 	%r2, %r17, %r1, %r18;
	setp.gt.s32 	%p1, %r2, 599;
	@%p1 bra 	$L__BB0_16;
	mov.u32 	%r19, %nctaid.x;
	mul.lo.s32 	%r3, %r1, %r19;
	add.s32 	%r20, %r2, %r3;
	max.s32 	%r21, %r20, 600;
	setp.lt.s32 	%p2, %r20, 600;
	selp.u32 	%r22, 1, 0, %p2;
	add.s32 	%r23, %r20, %r22;
	sub.s32 	%r24, %r21, %r23;
	div.u32 	%r25, %r24, %r3;
	add.s32 	%r4, %r25, %r22;
	and.b32  	%r26, %r4, 3;
	setp.eq.s32 	%p3, %r26, 3;
	mov.u32 	%r52, %r2;
	@%p3 bra 	$L__BB0_4;
	add.s32 	%r28, %r4, 1;
	and.b32  	%r5, %r28, 3;
	mov.b32 	%r51, 0;
	mov.u32 	%r52, %r2;
$L__BB0_3:
	.pragma "nounroll";
	shl.b32 	%r29, %r52, 1;
	mul.wide.s32 	%rd7, %r29, 4;
	add.s64 	%rd8, %rd1, %rd7;
	ld.global.f32 	%f29, [%rd8];
	shl.b32 	%r30, %r52, 3;
	mov.u32 	%r31, _ZZ16shiftingFunctionPfS_S_fE7sharedX;
	add.s32 	%r32, %r31, %r30;
	st.shared.f32 	[%r32], %f29;
	ld.global.f32 	%f30, [%rd8+4];
	st.shared.f32 	[%r32+4], %f30;
	add.s32 	%r52, %r52, %r3;
	add.s32 	%r51, %r51, 1;
	setp.ne.s32 	%p4, %r51, %r5;
	@%p4 bra 	$L__BB0_3;
$L__BB0_4:
	setp.lt.u32 	%p5, %r4, 3;
	@%p5 bra 	$L__BB0_7;
	mov.u32 	%r35, _ZZ16shiftingFunctionPfS_S_fE7sharedX;
	mul.wide.s32 	%rd11, %r3, 8;
	shl.b32 	%r37, %r3, 3;
	shl.b32 	%r41, %r3, 2;
$L__BB0_6:
	shl.b32 	%r33, %r52, 1;
	mul.wide.s32 	%rd9, %r33, 4;
	add.s64 	%rd10, %rd1, %rd9;
	ld.global.f32 	%f31, [%rd10];
	shl.b32 	%r34, %r52, 3;
	add.s32 	%r36, %r35, %r34;
	st.shared.f32 	[%r36], %f31;
	ld.global.f32 	%f32, [%rd10+4];
	st.shared.f32 	[%r36+4], %f32;
	add.s64 	%rd12, %rd10, %rd11;
	ld.global.f32 	%f33, [%rd12];
	add.s32 	%r38, %r36, %r37;
	st.shared.f32 	[%r38], %f33;
	ld.global.f32 	%f34, [%rd12+4];
	st.shared.f32 	[%r38+4], %f34;
	add.s64 	%rd13, %rd12, %rd11;
	ld.global.f32 	%f35, [%rd13];
	add.s32 	%r39, %r38, %r37;
	st.shared.f32 	[%r39], %f35;
	ld.global.f32 	%f36, [%rd13+4];
	st.shared.f32 	[%r39+4], %f36;
	add.s64 	%rd14, %rd13, %rd11;
	ld.global.f32 	%f37, [%rd14];
	add.s32 	%r40, %r39, %r37;
	st.shared.f32 	[%r40], %f37;
	ld.global.f32 	%f38, [%rd14+4];
	st.shared.f32 	[%r40+4], %f38;
	add.s32 	%r52, %r41, %r52;
	setp.lt.s32 	%p6, %r52, 600;
	@%p6 bra 	$L__BB0_6;
$L__BB0_7:
	bar.sync 	0;
	shl.b32 	%r42, %r2, 1;
	cvta.to.global.u64 	%rd15, %rd5;
	mul.wide.s32 	%rd16, %r42, 4;
	add.s64 	%rd2, %rd15, %rd16;
	cvta.to.global.u64 	%rd17, %rd4;
	add.s64 	%rd3, %rd17, %rd16;
	mov.f32 	%f85, 0f7F7FFFFF;
	mov.u32 	%r45, _ZZ16shiftingFunctionPfS_S_fE7sharedX;
	add.s32 	%r44, %r45, 8;
	mov.f32 	%f86, %f85;
$L__BB0_8:
	fma.rn.f32 	%f40, %f86, %f86, 0f00000000;
	fma.rn.f32 	%f41, %f85, %f85, %f40;
	sqrt.rn.f32 	%f42, %f41;
	setp.ltu.f32 	%p7, %f42, %f28;
	@%p7 bra 	$L__BB0_16;
	ld.global.f32 	%f3, [%rd2];
	ld.global.f32 	%f4, [%rd2+4];
	mov.f32 	%f90, 0f00000000;
	mov.b32 	%r54, 8;
	mov.u32 	%r55, %r44;
	mov.f32 	%f91, %f90;
	mov.f32 	%f92, %f90;
$L__BB0_10:
	ld.shared.f32 	%f8, [%r55+-8];
	ld.shared.f32 	%f9, [%r55+-4];
	sub.f32 	%f44, %f3, %f8;
	fma.rn.f32 	%f45, %f44, %f44, 0f00000000;
	sub.f32 	%f46, %f4, %f9;
	fma.rn.f32 	%f47, %f46, %f46, %f45;
	sqrt.rn.f32 	%f10, %f47;
	setp.gtu.f32 	%p8, %f10, 0f3F800000;
	setp.leu.f32 	%p9, %f10, 0f00000000;
	or.pred  	%p10, %p8, %p9;
	@%p10 bra 	$L__BB0_12;
	mul.f32 	%f48, %f10, %f10;
	mul.f32 	%f49, %f48, 0fBF000000;
	fma.rn.f32 	%f50, %f49, 0f3BBB989D, 0f3F000000;
	cvt.sat.f32.f32 	%f51, %f50;
	mov.f32 	%f52, 0f4B400001;
	mov.f32 	%f53, 0f437C0000;
	fma.rm.f32 	%f54, %f51, %f53, %f52;
	add.f32 	%f55, %f54, 0fCB40007F;
	neg.f32 	%f56, %f55;
	fma.rn.f32 	%f57, %f49, 0f3FB8AA3B, %f56;
	fma.rn.f32 	%f58, %f49, 0f32A57060, %f57;
	mov.b32 	%r46, %f54;
	shl.b32 	%r47, %r46, 23;
	mov.b32 	%f59, %r47;
	ex2.approx.ftz.f32 	%f60, %f58;
	mul.f32 	%f61, %f60, %f59;
	fma.rn.f32 	%f91, %f61, %f8, %f91;
	fma.rn.f32 	%f90, %f61, %f9, %f90;
	add.f32 	%f92, %f92, %f61;
$L__BB0_12:
	ld.shared.f32 	%f17, [%r55];
	ld.shared.f32 	%f18, [%r55+4];
	sub.f32 	%f62, %f3, %f17;
	fma.rn.f32 	%f63, %f62, %f62, 0f00000000;
	sub.f32 	%f64, %f4, %f18;
	fma.rn.f32 	%f65, %f64, %f64, %f63;
	sqrt.rn.f32 	%f19, %f65;
	setp.gtu.f32 	%p11, %f19, 0f3F800000;
	setp.leu.f32 	%p12, %f19, 0f00000000;
	or.pred  	%p13, %p11, %p12;
	@%p13 bra 	$L__BB0_14;
	mul.f32 	%f66, %f19, %f19;
	mul.f32 	%f67, %f66, 0fBF000000;
	fma.rn.f32 	%f68, %f67, 0f3BBB989D, 0f3F000000;
	cvt.sat.f32.f32 	%f69, %f68;
	mov.f32 	%f70, 0f4B400001;
	mov.f32 	%f71, 0f437C0000;
	fma.rm.f32 	%f72, %f69, %f71, %f70;
	add.f32 	%f73, %f72, 0fCB40007F;
	neg.f32 	%f74, %f73;
	fma.rn.f32 	%f75, %f67, 0f3FB8AA3B, %f74;
	fma.rn.f32 	%f76, %f67, 0f32A57060, %f75;
	mov.b32 	%r48, %f72;
	shl.b32 	%r49, %r48, 23;
	mov.b32 	%f77, %r49;
	ex2.approx.ftz.f32 	%f78, %f76;
	mul.f32 	%f79, %f78, %f77;
	fma.rn.f32 	%f91, %f79, %f17, %f91;
	fma.rn.f32 	%f90, %f79, %f18, %f90;
	add.f32 	%f92, %f92, %f79;
$L__BB0_14:
	add.s32 	%r55, %r55, 16;
	add.s32 	%r54, %r54, 16;
	setp.ne.s32 	%p14, %r54, 4808;
	@%p14 bra 	$L__BB0_10;
	div.rn.f32 	%f80, %f91, %f92;
	st.global.f32 	[%rd3], %f80;
	div.rn.f32 	%f81, %f90, %f92;
	st.global.f32 	[%rd3+4], %f81;
	ld.global.f32 	%f82, [%rd2];
	sub.f32 	%f86, %f80, %f82;
	st.global.f32 	[%rd2], %f80;
	ld.global.f32 	%f83, [%rd3+4];
	ld.global.f32 	%f84, [%rd2+4];
	sub.f32 	%f85, %f83, %f84;
	st.global.f32 	[%rd2+4], %f83;
	bra.uni 	$L__BB0_8;
$L__BB0_16:
	ret;

}


// ===== COMPILED SASS (sm_100) =====

	.target	sm_100

	.elftype	@"ET_EXEC"


//--------------------- .note.nv.tkinfo           --------------------------
	.section	.note.nv.tkinfo,"",@"SHT_NOTE"
	.sectionflags	@"SHF_NOTE_NV_TKINFO"
	.tkinfo
        /*0018*/ 	.word	0x00000002
        /*0030*/ 	.string	""
        /*0030*/ 	.string	"ptxas"
        /*0030*/ 	.string	"Cuda compilation tools, release 13.0, V13.0.88"
        /*0030*/ 	.string	"Build cuda_13.0.r13.0/compiler.36424714_0"
        /*0030*/ 	.string	"-arch sm_100 -m 64 "



//--------------------- .note.nv.cuinfo           --------------------------
	.section	.note.nv.cuinfo,"",@"SHT_NOTE"
	.sectionflags	@"SHF_NOTE_NV_CUINFO"
        /*0018*/ 	.short	0x0002
        /*001a*/ 	.short	0x0064
        /*001c*/ 	.short	0x0082
	.zero		2


//--------------------- .nv.info                  --------------------------
	.section	.nv.info,"",@"SHT_CUDA_INFO"
	.align	4


	//----- nvinfo : EIATTR_REGCOUNT
	.align		4
        /*0000*/ 	.byte	0x04, 0x2f
        /*0002*/ 	.short	(.L_1 - .L_0)
	.align		4
.L_0:
        /*0004*/ 	.word	index@(_Z16shiftingFunctionPfS_S_f)
        /*0008*/ 	.word	0x0000001b


	//----- nvinfo : EIATTR_FRAME_SIZE
	.align		4
.L_1:
        /*000c*/ 	.byte	0x04, 0x11
        /*000e*/ 	.short	(.L_3 - .L_2)
	.align		4
.L_2:
        /*0010*/ 	.word	index@($__internal_1_$__cuda_sm3x_div_rn_noftz_f32_slowpath)
        /*0014*/ 	.word	0x00000000


	//----- nvinfo : EIATTR_FRAME_SIZE
	.align		4
.L_3:
        /*0018*/ 	.byte	0x04, 0x11
        /*001a*/ 	.short	(.L_5 - .L_4)
	.align		4
.L_4:
        /*001c*/ 	.word	index@($__internal_0_$__cuda_sm20_sqrt_rn_f32_slowpath)
        /*0020*/ 	.word	0x00000000


	//----- nvinfo : EIATTR_FRAME_SIZE
	.align		4
.L_5:
        /*0024*/ 	.byte	0x04, 0x11
        /*0026*/ 	.short	(.L_7 - .L_6)
	.align		4
.L_6:
        /*0028*/ 	.word	index@(_Z16shiftingFunctionPfS_S_f)
        /*002c*/ 	.word	0x00000000


	//----- nvinfo : EIATTR_MIN_STACK_SIZE
	.align		4
.L_7:
        /*0030*/ 	.byte	0x04, 0x12
        /*0032*/ 	.short	(.L_9 - .L_8)
	.align		4
.L_8:
        /*0034*/ 	.word	index@(_Z16shiftingFunctionPfS_S_f)
        /*0038*/ 	.word	0x00000000
.L_9:


//--------------------- .nv.compat                --------------------------
	.section	.nv.compat,"",@"SHT_CUDA_COMPAT_INFO"
	.align	4
        /*0000*/ 	.byte	0x02, 0x09, 0x00, 0x00, 0x02, 0x02, 0x01, 0x00, 0x02, 0x05, 0x05, 0x00, 0x03, 0x07, 0x01, 0x01
        /*0010*/ 	.byte	0x02, 0x03, 0x00, 0x00, 0x02, 0x06, 0x01, 0x00, 0x04, 0x0b, 0x08, 0x00, 0x01, 0x00, 0x00, 0x00
        /*0020*/ 	.byte	0x00, 0x00, 0x00, 0x00


//--------------------- .nv.info._Z16shiftingFunctionPfS_S_f --------------------------
	.section	.nv.info._Z16shiftingFunctionPfS_S_f,"",@"SHT_CUDA_INFO"
	.sectionflags	@""
	.align	4


	//----- nvinfo : EIATTR_CUDA_API_VERSION
	.align		4
        /*0000*/ 	.byte	0x04, 0x37
        /*0002*/ 	.short	(.L_11 - .L_10)
.L_10:
        /*0004*/ 	.word	0x00000082


	//----- nvinfo : EIATTR_KPARAM_INFO
	.align		4
.L_11:
        /*0008*/ 	.byte	0x04, 0x17
        /*000a*/ 	.short	(.L_13 - .L_12)
.L_12:
        /*000c*/ 	.word	0x00000000
        /*0010*/ 	.short	0x0003
        /*0012*/ 	.short	0x0018
        /*0014*/ 	.byte	0x00, 0xf0, 0x11, 0x00


	//----- nvinfo : EIATTR_KPARAM_INFO
	.align		4
.L_13:
        /*0018*/ 	.byte	0x04, 0x17
        /*001a*/ 	.short	(.L_15 - .L_14)
.L_14:
        /*001c*/ 	.word	0x00000000
        /*0020*/ 	.short	0x0002
        /*0022*/ 	.short	0x0010
        /*0024*/ 	.byte	0x00, 0xf5, 0x21, 0x00


	//----- nvinfo : EIATTR_KPARAM_INFO
	.align		4
.L_15:
        /*0028*/ 	.byte	0x04, 0x17
        /*002a*/ 	.short	(.L_17 - .L_16)
.L_16:
        /*002c*/ 	.word	0x00000000
        /*0030*/ 	.short	0x0001
        /*0032*/ 	.short	0x0008
        /*0034*/ 	.byte	0x00, 0xf5, 0x21, 0x00


	//----- nvinfo : EIATTR_KPARAM_INFO
	.align		4
.L_17:
        /*0038*/ 	.byte	0x04, 0x17
        /*003a*/ 	.short	(.L_19 - .L_18)
.L_18:
        /*003c*/ 	.word	0x00000000
        /*0040*/ 	.short	0x0000
        /*0042*/ 	.short	0x0000
        /*0044*/ 	.byte	0x00, 0xf5, 0x21, 0x00


	//----- nvinfo : EIATTR_SPARSE_MMA_MASK
	.align		4
.L_19:
        /*0048*/ 	.byte	0x03, 0x50
        /*004a*/ 	.short	0x0000


	//----- nvinfo : EIATTR_MAXREG_COUNT
	.align		4
        /*004c*/ 	.byte	0x03, 0x1b
        /*004e*/ 	.short	0x00ff


	//----- nvinfo : EIATTR_NUM_BARRIERS
	.align		4
        /*0050*/ 	.byte	0x02, 0x4c
        /*0052*/ 	.byte	0x01
	.zero		1


	//----- nvinfo : EIATTR_MERCURY_ISA_VERSION
	.align		4
        /*0054*/ 	.byte	0x03, 0x5f
        /*0056*/ 	.short	0x0101


	//----- nvinfo : EIATTR_VRC_CTA_INIT_COUNT
	.align		4
        /*0058*/ 	.byte	0x02, 0x4a
	.zero		1
	.zero		1


	//----- nvinfo : EIATTR_EXIT_INSTR_OFFSETS
	.align		4
        /*005c*/ 	.byte	0x04, 0x1c
        /*005e*/ 	.short	(.L_21 - .L_20)


	//   ....[0]....
.L_20:
        /*0060*/ 	.word	0x00000060


	//   ....[1]....
        /*0064*/ 	.word	0x00000790


	//----- nvinfo : EIATTR_CRS_STACK_SIZE
	.align		4
.L_21:
        /*0068*/ 	.byte	0x04, 0x1e
        /*006a*/ 	.short	(.L_23 - .L_22)
.L_22:
        /*006c*/ 	.word	0x00000000


	//----- nvinfo : EIATTR_CBANK_PARAM_SIZE
	.align		4
.L_23:
        /*0070*/ 	.byte	0x03, 0x19
        /*0072*/ 	.short	0x001c


	//----- nvinfo : EIATTR_PARAM_CBANK
	.align		4
        /*0074*/ 	.byte	0x04, 0x0a
        /*0076*/ 	.short	(.L_25 - .L_24)
	.align		4
.L_24:
        /*0078*/ 	.word	index@(.nv.constant0._Z16shiftingFunctionPfS_S_f)
        /*007c*/ 	.short	0x0380
        /*007e*/ 	.short	0x001c


	//----- nvinfo : EIATTR_SW_WAR
	.align		4
.L_25:
        /*0080*/ 	.byte	0x04, 0x36
        /*0082*/ 	.short	(.L_27 - .L_26)
.L_26:
        /*0084*/ 	.word	0x00000008
.L_27:


//--------------------- .nv.callgraph             --------------------------
	.section	.nv.callgraph,"",@"SHT_CUDA_CALLGRAPH"
	.align	4
	.sectionentsize	8
	.align		4
        /*0000*/ 	.word	0x00000000
	.align		4
        /*0004*/ 	.word	0xffffffff
	.align		4
        /*0008*/ 	.word	0x00000000
	.align		4
        /*000c*/ 	.word	0xfffffffe
	.align		4
        /*0010*/ 	.word	0x00000000
	.align		4
        /*0014*/ 	.word	0xfffffffd
	.align		4
        /*0018*/ 	.word	0x00000000
	.align		4
        /*001c*/ 	.word	0xfffffffc


//--------------------- .text._Z16shiftingFunctionPfS_S_f --------------------------
	.section	.text._Z16shiftingFunctionPfS_S_f,"ax",@progbits
	.align	128
        .global         _Z16shiftingFunctionPfS_S_f
        .type           _Z16shiftingFunctionPfS_S_f,@function
        .size           _Z16shiftingFunctionPfS_S_f,(.L_x_39 - _Z16shiftingFunctionPfS_S_f)
        .other          _Z16shiftingFunctionPfS_S_f,@"STO_CUDA_ENTRY STV_DEFAULT"
_Z16shiftingFunctionPfS_S_f:
.text._Z16shiftingFunctionPfS_S_f:
[----:B------:R-:W-:Y:S01]  /*0000*/  LDC R1, c[0x0][0x37c] ;  /* 0x0000df00ff017b82 */ /* 0x000fe20000000800 */
[----:B------:R-:W0:Y:S07]  /*0010*/  S2R R0, SR_TID.X ;  /* 0x0000000000007919 */ /* 0x000e2e0000002100 */
[----:B------:R-:W0:Y:S08]  /*0020*/  S2UR UR4, SR_CTAID.X ;  /* 0x00000000000479c3 */ /* 0x000e300000002500 */
[----:B------:R-:W0:Y:S02]  /*0030*/  LDC R3, c[0x0][0x360] ;  /* 0x0000d800ff037b82 */ /* 0x000e240000000800 */
[----:B0-----:R-:W-:-:S05]  /*0040*/  IMAD R0, R3, UR4, R0 ;  /* 0x0000000403007c24 */ /* 0x001fca000f8e0200 */
[----:B------:R-:W-:-:S13]  /*0050*/  ISETP.GT.AND P0, PT, R0, 0x257, PT ;  /* 0x000002570000780c */ /* 0x000fda0003f04270 */
[----:B------:R-:W-:Y:S05]  /*0060*/  @P0 EXIT ;  /* 0x000000000000094d */ /* 0x000fea0003800000 */
[----:B------:R-:W0:Y:S01]  /*0070*/  LDCU UR4, c[0x0][0x370] ;  /* 0x00006e00ff0477ac */ /* 0x000e220008000800 */
[----:B------:R-:W-:Y:S01]  /*0080*/  BSSY.RECONVERGENT B0, `(.L_x_0) ;  /* 0x0000032000007945 */ /* 0x000fe20003800200 */
[----:B------:R-:W1:Y:S01]  /*0090*/  LDCU.64 UR8, c[0x0][0x358] ;  /* 0x00006b00ff0877ac */ /* 0x000e620008000a00 */
[----:B0-----:R-:W-:-:S04]  /*00a0*/  IMAD R3, R3, UR4, RZ ;  /* 0x0000000403037c24 */ /* 0x001fc8000f8e02ff */
[----:B------:R-:W0:Y:S01]  /*00b0*/  I2F.U32.RP R8, R3 ;  /* 0x0000000300087306 */ /* 0x000e220000209000 */
[----:B------:R-:W-:Y:S01]  /*00c0*/  IADD3 R2, PT, PT, R0, R3, RZ ;  /* 0x0000000300027210 */ /* 0x000fe20007ffe0ff */
[----:B------:R-:W-:Y:S01]  /*00d0*/  IMAD.MOV R9, RZ, RZ, -R3 ;  /* 0x000000ffff097224 */ /* 0x000fe200078e0a03 */
[----:B------:R-:W-:Y:S02]  /*00e0*/  ISETP.NE.U32.AND P2, PT, R3, RZ, PT ;  /* 0x000000ff0300720c */ /* 0x000fe40003f45070 */
[C---:B------:R-:W-:Y:S02]  /*00f0*/  ISETP.GE.AND P0, PT, R2.reuse, 0x258, PT ;  /* 0x000002580200780c */ /* 0x040fe40003f06270 */
[----:B------:R-:W-:Y:S02]  /*0100*/  VIMNMX R7, PT, PT, R2, 0x258, !PT ;  /* 0x0000025802077848 */ /* 0x000fe40007fe0100 */
[----:B------:R-:W-:-:S04]  /*0110*/  SEL R6, RZ, 0x1, P0 ;  /* 0x00000001ff067807 */ /* 0x000fc80000000000 */
[----:B------:R-:W-:Y:S01]  /*0120*/  IADD3 R2, PT, PT, R7, -R2, -R6 ;  /* 0x8000000207027210 */ /* 0x000fe20007ffe806 */
[----:B0-----:R-:W0:Y:S02]  /*0130*/  MUFU.RCP R8, R8 ;  /* 0x0000000800087308 */ /* 0x001e240000001000 */
[----:B0-----:R-:W-:-:S06]  /*0140*/  IADD3 R4, PT, PT, R8, 0xffffffe, RZ ;  /* 0x0ffffffe08047810 */ /* 0x001fcc0007ffe0ff */
[----:B------:R0:W2:Y:S02]  /*0150*/  F2I.FTZ.U32.TRUNC.NTZ R5, R4 ;  /* 0x0000000400057305 */ /* 0x0000a4000021f000 */
[----:B0-----:R-:W-:Y:S02]  /*0160*/  IMAD.MOV.U32 R4, RZ, RZ, RZ ;  /* 0x000000ffff047224 */ /* 0x001fe400078e00ff */
[----:B--2---:R-:W-:-:S04]  /*0170*/  IMAD R9, R9, R5, RZ ;  /* 0x0000000509097224 */ /* 0x004fc800078e02ff */
[----:B------:R-:W-:-:S06]  /*0180*/  IMAD.HI.U32 R5, R5, R9, R4 ;  /* 0x0000000905057227 */ /* 0x000fcc00078e0004 */
[----:B------:R-:W-:-:S05]  /*0190*/  IMAD.HI.U32 R5, R5, R2, RZ ;  /* 0x0000000205057227 */ /* 0x000fca00078e00ff */
[----:B------:R-:W-:-:S05]  /*01a0*/  IADD3 R4, PT, PT, -R5, RZ, RZ ;  /* 0x000000ff05047210 */ /* 0x000fca0007ffe1ff */
[----:B------:R-:W-:-:S05]  /*01b0*/  IMAD R2, R3, R4, R2 ;  /* 0x0000000403027224 */ /* 0x000fca00078e0202 */
[----:B------:R-:W-:-:S13]  /*01c0*/  ISETP.GE.U32.AND P0, PT, R2, R3, PT ;  /* 0x000000030200720c */ /* 0x000fda0003f06070 */
[----:B------:R-:W-:Y:S01]  /*01d0*/  @P0 IMAD.IADD R2, R2, 0x1, -R3 ;  /* 0x0000000102020824 */ /* 0x000fe200078e0a03 */
[----:B------:R-:W-:-:S04]  /*01e0*/  @P0 IADD3 R5, PT, PT, R5, 0x1, RZ ;  /* 0x0000000105050810 */ /* 0x000fc80007ffe0ff */
[----:B------:R-:W-:-:S13]  /*01f0*/  ISETP.GE.U32.AND P1, PT, R2, R3, PT ;  /* 0x000000030200720c */ /* 0x000fda0003f26070 */
[----:B------:R-:W-:Y:S01]  /*0200*/  @P1 VIADD R5, R5, 0x1 ;  /* 0x0000000105051836 */ /* 0x000fe20000000000 */
[----:B------:R-:W-:-:S04]  /*0210*/  @!P2 LOP3.LUT R5, RZ, R3, RZ, 0x33, !PT ;  /* 0x00000003ff05a212 */ /* 0x000fc800078e33ff */
[----:B------:R-:W-:-:S04]  /*0220*/  IADD3 R6, PT, PT, R6, R5, RZ ;  /* 0x0000000506067210 */ /* 0x000fc80007ffe0ff */
[C---:B------:R-:W-:Y:S02]  /*0230*/  LOP3.LUT R2, R6.reuse, 0x3, RZ, 0xc0, !PT ;  /* 0x0000000306027812 */ /* 0x040fe400078ec0ff */
[----:B------:R-:W-:Y:S02]  /*0240*/  ISETP.GE.U32.AND P1, PT, R6, 0x3, PT ;  /* 0x000000030600780c */ /* 0x000fe40003f26070 */
[----:B------:R-:W-:Y:S01]  /*0250*/  ISETP.NE.AND P0, PT, R2, 0x3, PT ;  /* 0x000000030200780c */ /* 0x000fe20003f05270 */
[----:B------:R-:W-:-:S12]  /*0260*/  IMAD.MOV.U32 R2, RZ, RZ, R0 ;  /* 0x000000ffff027224 */ /* 0x000fd800078e0000 */
[----:B-1----:R-:W-:Y:S05]  /*0270*/  @!P0 BRA `(.L_x_1) ;  /* 0x0000000000488947 */ /* 0x002fea0003800000 */
[----:B------:R-:W0:Y:S01]  /*0280*/  S2R R13, SR_CgaCtaId ;  /* 0x00000000000d7919 */ /* 0x000e220000008800 */
[----:B------:R-:W1:Y:S01]  /*0290*/  LDC.64 R4, c[0x0][0x390] ;  /* 0x0000e400ff047b82 */ /* 0x000e620000000a00 */
[----:B------:R-:W-:Y:S01]  /*02a0*/  MOV R2, 0x400 ;  /* 0x0000040000027802 */ /* 0x000fe20000000f00 */
[----:B------:R-:W-:Y:S01]  /*02b0*/  IMAD.MOV.U32 R9, RZ, RZ, RZ ;  /* 0x000000ffff097224 */ /* 0x000fe200078e00ff */
[----:B------:R-:W-:-:S04]  /*02c0*/  IADD3 R6, PT, PT, R6, 0x1, RZ ;  /* 0x0000000106067810 */ /* 0x000fc80007ffe0ff */
[----:B------:R-:W-:Y:S02]  /*02d0*/  LOP3.LUT R8, R6, 0x3, RZ, 0xc0, !PT ;  /* 0x0000000306087812 */ /* 0x000fe400078ec0ff */
[----:B0-----:R-:W-:Y:S02]  /*02e0*/  LEA R13, R13, R2, 0x18 ;  /* 0x000000020d0d7211 */ /* 0x001fe400078ec0ff */
[----:B------:R-:W-:-:S07]  /*02f0*/  MOV R2, R0 ;  /* 0x0000000000027202 */ /* 0x000fce0000000f00 */
.L_x_2:
[----:B------:R-:W-:-:S04]  /*0300*/  IMAD.SHL.U32 R7, R2, 0x2, RZ ;  /* 0x0000000202077824 */ /* 0x000fc800078e00ff */
[----:B-1----:R-:W-:-:S05]  /*0310*/  IMAD.WIDE R6, R7, 0x4, R4 ;  /* 0x0000000407067825 */ /* 0x002fca00078e0204 */
[----:B0-----:R-:W2:Y:S04]  /*0320*/  LDG.E R10, desc[UR8][R6.64] ;  /* 0x00000008060a7981 */ /* 0x001ea8000c1e1900 */
[----:B------:R-:W2:Y:S01]  /*0330*/  LDG.E R11, desc[UR8][R6.64+0x4] ;  /* 0x00000408060b7981 */ /* 0x000ea2000c1e1900 */
[----:B------:R-:W-:Y:S01]  /*0340*/  LEA R12, R2, R13, 0x3 ;  /* 0x0000000d020c7211 */ /* 0x000fe200078e18ff */
[----:B------:R-:W-:Y:S01]  /*0350*/  VIADD R9, R9, 0x1 ;  /* 0x0000000109097836 */ /* 0x000fe20000000000 */
[----:B------:R-:W-:-:S04]  /*0360*/  IADD3 R2, PT, PT, R3, R2, RZ ;  /* 0x0000000203027210 */ /* 0x000fc80007ffe0ff */
[----:B------:R-:W-:Y:S01]  /*0370*/  ISETP.NE.AND P0, PT, R9, R8, PT ;  /* 0x000000080900720c */ /* 0x000fe20003f05270 */
[----:B--2---:R0:W-:-:S12]  /*0380*/  STS.64 [R12], R10 ;  /* 0x0000000a0c007388 */ /* 0x0041d80000000a00 */
[----:B------:R-:W-:Y:S05]  /*0390*/  @P0 BRA `(.L_x_2) ;  /* 0xfffffffc00d80947 */ /* 0x000fea000383ffff */
.L_x_1:
[----:B------:R-:W-:Y:S05]  /*03a0*/  BSYNC.RECONVERGENT B0 ;  /* 0x0000000000007941 */ /* 0x000fea0003800200 */
.L_x_0:
[----:B------:R-:W-:Y:S04]  /*03b0*/  BSSY.RECONVERGENT B0, `(.L_x_3) ;  /* 0x000001e000007945 */ /* 0x000fe80003800200 */
[----:B------:R-:W-:Y:S05]  /*03c0*/  @!P1 BRA `(.L_x_4) ;  /* 0x0000000000709947 */ /* 0x000fea0003800000 */
[----:B------:R-:W1:Y:S01]  /*03d0*/  S2R R5, SR_CgaCtaId ;  /* 0x0000000000057919 */ /* 0x000e620000008800 */
[----:B------:R-:W-:-:S04]  /*03e0*/  MOV R4, 0x400 ;  /* 0x0000040000047802 */ /* 0x000fc80000000f00 */
[----:B-1----:R-:W-:-:S07]  /*03f0*/  LEA R17, R5, R4, 0x18 ;  /* 0x0000000405117211 */ /* 0x002fce00078ec0ff */
.L_x_5:
[----:B-1----:R-:W1:Y:S01]  /*0400*/  LDC.64 R4, c[0x0][0x390] ;  /* 0x0000e400ff047b82 */ /* 0x002e620000000a00 */
[----:B------:R-:W-:-:S04]  /*0410*/  IMAD.SHL.U32 R15, R2, 0x2, RZ ;  /* 0x00000002020f7824 */ /* 0x000fc800078e00ff */
[----:B-1----:R-:W-:-:S05]  /*0420*/  IMAD.WIDE R14, R15, 0x4, R4 ;  /* 0x000000040f0e7825 */ /* 0x002fca00078e0204 */
[----:B------:R-:W2:Y:S01]  /*0430*/  LDG.E R4, desc[UR8][R14.64] ;  /* 0x000000080e047981 */ /* 0x000ea2000c1e1900 */
[----:B------:R-:W-:-:S03]  /*0440*/  IMAD.WIDE R8, R3, 0x8, R14 ;  /* 0x0000000803087825 */ /* 0x000fc600078e020e */
[----:B------:R1:W2:Y:S01]  /*0450*/  LDG.E R5, desc[UR8][R14.64+0x4] ;  /* 0x000004080e057981 */ /* 0x0002a2000c1e1900 */
[----:B0-----:R-:W-:-:S03]  /*0460*/  IMAD.WIDE R10, R3, 0x8, R8 ;  /* 0x00000008030a7825 */ /* 0x001fc600078e0208 */
[----:B------:R-:W3:Y:S04]  /*0470*/  LDG.E R6, desc[UR8][R8.64] ;  /* 0x0000000808067981 */ /* 0x000ee8000c1e1900 */
[----:B------:R-:W3:Y:S01]  /*0480*/  LDG.E R7, desc[UR8][R8.64+0x4] ;  /* 0x0000040808077981 */ /* 0x000ee2000c1e1900 */
[----:B------:R-:W-:-:S03]  /*0490*/  IMAD.WIDE R12, R3, 0x8, R10 ;  /* 0x00000008030c7825 */ /* 0x000fc600078e020a */
[----:B------:R-:W4:Y:S04]  /*04a0*/  LDG.E R18, desc[UR8][R10.64] ;  /* 0x000000080a127981 */ /* 0x000f28000c1e1900 */
[----:B------:R-:W4:Y:S04]  /*04b0*/  LDG.E R19, desc[UR8][R10.64+0x4] ;  /* 0x000004080a137981 */ /* 0x000f28000c1e1900 */
[----:B------:R-:W5:Y:S04]  /*04c0*/  LDG.E R22, desc[UR8][R12.64] ;  /* 0x000000080c167981 */ /* 0x000f68000c1e1900 */
[----:B------:R-:W5:Y:S01]  /*04d0*/  LDG.E R23, desc[UR8][R12.64+0x4] ;  /* 0x000004080c177981 */ /* 0x000f62000c1e1900 */
[----:B------:R-:W-:-:S05]  /*04e0*/  LEA R24, R2, R17, 0x3 ;  /* 0x0000001102187211 */ /* 0x000fca00078e18ff */
[----:B------:R-:W-:-:S05]  /*04f0*/  IMAD R16, R3, 0x8, R24 ;  /* 0x0000000803107824 */ /* 0x000fca00078e0218 */
[----:B------:R-:W-:-:S05]  /*0500*/  LEA R20, R3, R16, 0x3 ;  /* 0x0000001003147211 */ /* 0x000fca00078e18ff */
[C---:B-1----:R-:W-:Y:S01]  /*0510*/  IMAD R14, R3.reuse, 0x8, R20 ;  /* 0x00000008030e7824 */ /* 0x042fe200078e0214 */
[----:B------:R-:W-:-:S04]  /*0520*/  LEA R2, R3, R2, 0x2 ;  /* 0x0000000203027211 */ /* 0x000fc800078e10ff */
[----:B------:R-:W-:Y:S01]  /*0530*/  ISETP.GE.AND P0, PT, R2, 0x258, PT ;  /* 0x000002580200780c */ /* 0x000fe20003f06270 */
[----:B--2---:R1:W-:Y:S04]  /*0540*/  STS.64 [R24], R4 ;  /* 0x0000000418007388 */ /* 0x0043e80000000a00 */
[----:B---3--:R1:W-:Y:S04]  /*0550*/  STS.64 [R16], R6 ;  /* 0x0000000610007388 */ /* 0x0083e80000000a00 */
[----:B----4-:R1:W-:Y:S04]  /*0560*/  STS.64 [R20], R18 ;  /* 0x0000001214007388 */ /* 0x0103e80000000a00 */
[----:B-----5:R1:W-:Y:S01]  /*0570*/  STS.64 [R14], R22 ;  /* 0x000000160e007388 */ /* 0x0203e20000000a00 */
[----:B------:R-:W-:Y:S05]  /*0580*/  @!P0 BRA `(.L_x_5) ;  /* 0xfffffffc009c8947 */ /* 0x000fea000383ffff */
.L_x_4:
[----:B------:R-:W-:Y:S05]  /*0590*/  BSYNC.RECONVERGENT B0 ;  /* 0x0000000000007941 */ /* 0x000fea0003800200 */
.L_x_3:
[----:B------:R-:W2:Y:S08]  /*05a0*/  S2UR UR5, SR_CgaCtaId ;  /* 0x00000000000579c3 */ /* 0x000eb00000008800 */
[----:B------:R-:W-:Y:S01]  /*05b0*/  BAR.SYNC.DEFER_BLOCKING 0x0 ;  /* 0x0000000000007b1d */ /* 0x000fe20000010000 */
[----:B------:R-:W-:Y:S01]  /*05c0*/  IMAD.SHL.U32 R3, R0, 0x2, RZ ;  /* 0x0000000200037824 */ /* 0x000fe200078e00ff */
[----:B------:R-:W-:Y:S01]  /*05d0*/  MOV R2, 0x7f7fffff ;  /* 0x7f7fffff00027802 */ /* 0x000fe20000000f00 */
[----:B------:R-:W-:-:S03]  /*05e0*/  IMAD.MOV.U32 R0, RZ, RZ, 0x7f7fffff ;  /* 0x7f7fffffff007424 */ /* 0x000fc600078e00ff */
[----:B------:R-:W-:Y:S02]  /*05f0*/  UMOV UR4, 0x400 ;  /* 0x0000040000047882 */ /* 0x000fe40000000000 */
[----:B-1----:R-:W1:Y:S08]  /*0600*/  LDC.64 R6, c[0x0][0x388] ;  /* 0x0000e200ff067b82 */ /* 0x002e700000000a00 */
[----:B------:R-:W3:Y:S01]  /*0610*/  LDC.64 R4, c[0x0][0x380] ;  /* 0x0000e000ff047b82 */ /* 0x000ee20000000a00 */
[----:B--2---:R-:W-:-:S04]  /*0620*/  ULEA UR4, UR5, UR4, 0x18 ;  /* 0x0000000405047291 */ /* 0x004fc8000f8ec0ff */
[----:B------:R-:W-:Y:S01]  /*0630*/  UIADD3 UR4, UPT, UPT, UR4, 0x8, URZ ;  /* 0x0000000804047890 */ /* 0x000fe2000fffe0ff */
[----:B-1----:R-:W-:-:S04]  /*0640*/  IMAD.WIDE R6, R3, 0x4, R6 ;  /* 0x0000000403067825 */ /* 0x002fc800078e0206 */
[----:B---3--:R-:W-:-:S07]  /*0650*/  IMAD.WIDE R4, R3, 0x4, R4 ;  /* 0x0000000403047825 */ /* 0x008fce00078e0204 */
.L_x_24:
[----:B-1----:R-:W-:Y:S01]  /*0660*/  FFMA R3, R0, R0, RZ ;  /* 0x0000000000037223 */ /* 0x002fe200000000ff */
[----:B------:R-:W-:Y:S03]  /*0670*/  BSSY.RECONVERGENT B0, `(.L_x_6) ;  /* 0x000000f000007945 */ /* 0x000fe60003800200 */
[----:B------:R-:W-:-:S04]  /*0680*/  FFMA R3, R2, R2, R3 ;  /* 0x0000000202037223 */ /* 0x000fc80000000003 */
[----:B------:R1:W2:Y:S01]  /*0690*/  MUFU.RSQ R2, R3 ;  /* 0x0000000300027308 */ /* 0x0002a20000001400 */
[----:B------:R-:W-:-:S04]  /*06a0*/  IADD3 R0, PT, PT, R3, -0xd000000, RZ ;  /* 0xf300000003007810 */ /* 0x000fc80007ffe0ff */
[----:B------:R-:W-:-:S13]  /*06b0*/  ISETP.GT.U32.AND P0, PT, R0, 0x727fffff, PT ;  /* 0x727fffff0000780c */ /* 0x000fda0003f04070 */
[----:B012---:R-:W-:Y:S05]  /*06c0*/  @!P0 BRA `(.L_x_7) ;  /* 0x0000000000148947 */ /* 0x007fea0003800000 */
[----:B------:R-:W-:Y:S01]  /*06d0*/  IMAD.MOV.U32 R2, RZ, RZ, R3 ;  /* 0x000000ffff027224 */ /* 0x000fe200078e0003 */
[----:B------:R-:W-:-:S07]  /*06e0*/  MOV R20, 0x700 ;  /* 0x0000070000147802 */ /* 0x000fce0000000f00 */
[----:B0-----:R-:W-:Y:S05]  /*06f0*/  CALL.REL.NOINC `($__internal_0_$__cuda_sm20_sqrt_rn_f32_slowpath) ;  /* 0x00000008002c7944 */ /* 0x001fea0003c00000 */
[----:B------:R-:W-:Y:S01]  /*0700*/  MOV R0, R15 ;  /* 0x0000000f00007202 */ /* 0x000fe20000000f00 */
[----:B------:R-:W-:Y:S06]  /*0710*/  BRA `(.L_x_8) ;  /* 0x0000000000107947 */ /* 0x000fec0003800000 */
.L_x_7:
[----:B------:R-:W-:Y:S01]  /*0720*/  FMUL.FTZ R0, R3, R2 ;  /* 0x0000000203007220 */ /* 0x000fe20000410000 */
[----:B------:R-:W-:-:S03]  /*0730*/  FMUL.FTZ R2, R2, 0.5 ;  /* 0x3f00000002027820 */ /* 0x000fc60000410000 */
[----:B------:R-:W-:-:S04]  /*0740*/  FFMA R3, -R0, R0, R3 ;  /* 0x0000000000037223 */ /* 0x000fc80000000103 */
[----:B------:R-:W-:-:S07]  /*0750*/  FFMA R0, R3, R2, R0 ;  /* 0x0000000203007223 */ /* 0x000fce0000000000 */
.L_x_8:
[----:B------:R-:W-:Y:S05]  /*0760*/  BSYNC.RECONVERGENT B0 ;  /* 0x0000000000007941 */ /* 0x000fea0003800200 */
.L_x_6:
[----:B------:R-:W1:Y:S02]  /*0770*/  LDCU UR5, c[0x0][0x398] ;  /* 0x00007300ff0577ac */ /* 0x000e640008000800 */
[----:B-1----:R-:W-:-:S13]  /*0780*/  FSETP.GE.AND P0, PT, R0, UR5, PT ;  /* 0x0000000500007c0b */ /* 0x002fda000bf06000 */
[----:B------:R-:W-:Y:S05]  /*0790*/  @!P0 EXIT ;  /* 0x000000000000894d */ /* 0x000fea0003800000 */
[----:B0-----:R0:W5:Y:S04]  /*07a0*/  LDG.E R11, desc[UR8][R6.64] ;  /* 0x00000008060b7981 */ /* 0x001168000c1e1900 */
[----:B------:R0:W5:Y:S01]  /*07b0*/  LDG.E R14, desc[UR8][R6.64+0x4] ;  /* 0x00000408060e7981 */ /* 0x000162000c1e1900 */
[----:B------:R-:W-:Y:S02]  /*07c0*/  HFMA2 R3, -RZ, RZ, 0, 0 ;  /* 0x00000000ff037431 */ /* 0x000fe400000001ff */
[----:B------:R-:W-:Y:S01]  /*07d0*/  IMAD.MOV.U32 R0, RZ, RZ, RZ ;  /* 0x000000ffff007224 */ /* 0x000fe200078e00ff */
[----:B------:R-:W-:Y:S01]  /*07e0*/  UMOV UR6, 0x8 ;  /* 0x0000000800067882 */ /* 0x000fe20000000000 */
[----:B------:R-:W-:Y:S01]  /*07f0*/  IMAD.MOV.U32 R10, RZ, RZ, RZ ;  /* 0x000000ffff0a7224 */ /* 0x000fe200078e00ff */
[----:B------:R-:W-:-:S06]  /*0800*/  UMOV UR5, UR4 ;  /* 0x0000000400057c82 */ /* 0x000fcc0008000000 */
.L_x_19:
[----:B------:R-:W1:Y:S01]  /*0810*/  LDS.64 R8, [UR5+-0x8] ;  /* 0xfffff805ff087984 */ /* 0x000e620008000a00 */
[----:B------:R-:W-:Y:S01]  /*0820*/  UIADD3 UR6, UPT, UPT, UR6, 0x10, URZ ;  /* 0x0000001006067890 */ /* 0x000fe2000fffe0ff */
[----:B------:R-:W-:Y:S03]  /*0830*/  BSSY.RECONVERGENT B0, `(.L_x_9) ;  /* 0x0000013000007945 */ /* 0x000fe60003800200 */
[----:B------:R-:W-:Y:S01]  /*0840*/  UISETP.NE.AND UP0, UPT, UR6, 0x12c8, UPT ;  /* 0x000012c80600788c */ /* 0x000fe2000bf05270 */
[----:B-1---5:R-:W-:Y:S01]  /*0850*/  FADD R2, R11, -R8 ;  /* 0x800000080b027221 */ /* 0x022fe20000000000 */
[----:B------:R-:W-:-:S03]  /*0860*/  FADD R13, R14, -R9 ;  /* 0x800000090e0d7221 */ /* 0x000fc60000000000 */
[----:B------:R-:W-:-:S04]  /*0870*/  FFMA R2, R2, R2, RZ ;  /* 0x0000000202027223 */ /* 0x000fc800000000ff */
[----:B------:R-:W-:-:S04]  /*0880*/  FFMA R13, R13, R13, R2 ;  /* 0x0000000d0d0d7223 */ /* 0x000fc80000000002 */
[----:B------:R1:W2:Y:S01]  /*0890*/  MUFU.RSQ R2, R13 ;  /* 0x0000000d00027308 */ /* 0x0002a20000001400 */
[----:B------:R-:W-:-:S04]  /*08a0*/  IADD3 R12, PT, PT, R13, -0xd000000, RZ ;  /* 0xf30000000d0c7810 */ /* 0x000fc80007ffe0ff */
[----:B------:R-:W-:-:S13]  /*08b0*/  ISETP.GT.U32.AND P0, PT, R12, 0x727fffff, PT ;  /* 0x727fffff0c00780c */ /* 0x000fda0003f04070 */
[----:B-12---:R-:W-:Y:S05]  /*08c0*/  @!P0 BRA `(.L_x_10) ;  /* 0x0000000000148947 */ /* 0x006fea0003800000 */
[----:B------:R-:W-:Y:S01]  /*08d0*/  IMAD.MOV.U32 R2, RZ, RZ, R13 ;  /* 0x000000ffff027224 */ /* 0x000fe200078e000d */
[----:B------:R-:W-:-:S07]  /*08e0*/  MOV R20, 0x900 ;  /* 0x0000090000147802 */ /* 0x000fce0000000f00 */
[----:B0-----:R-:W-:Y:S05]  /*08f0*/  CALL.REL.NOINC `($__internal_0_$__cuda_sm20_sqrt_rn_f32_slowpath) ;  /* 0x0000000400ac7944 */ /* 0x001fea0003c00000 */
[----:B------:R-:W-:Y:S01]  /*0900*/  MOV R16, R15 ;  /* 0x0000000f00107202 */ /* 0x000fe20000000f00 */
[----:B------:R-:W-:Y:S06]  /*0910*/  BRA `(.L_x_11) ;  /* 0x0000000000107947 */ /* 0x000fec0003800000 */
.L_x_10:
[----:B------:R-:W-:Y:S01]  /*0920*/  FMUL.FTZ R16, R13, R2 ;  /* 0x000000020d107220 */ /* 0x000fe20000410000 */
[----:B------:R-:W-:-:S03]  /*0930*/  FMUL.FTZ R2, R2, 0.5 ;  /* 0x3f00000002027820 */ /* 0x000fc60000410000 */
[----:B------:R-:W-:-:S04]  /*0940*/  FFMA R13, -R16, R16, R13 ;  /* 0x00000010100d7223 */ /* 0x000fc8000000010d */
[----:B------:R-:W-:-:S07]  /*0950*/  FFMA R16, R13, R2, R16 ;  /* 0x000000020d107223 */ /* 0x000fce0000000010 */
.L_x_11:
[----:B------:R-:W-:Y:S05]  /*0960*/  BSYNC.RECONVERGENT B0 ;  /* 0x0000000000007941 */ /* 0x000fea0003800200 */
.L_x_9:
[----:B------:R-:W1:Y:S01]  /*0970*/  LDS.64 R12, [UR5] ;  /* 0x00000005ff0c7984 */ /* 0x000e620008000a00 */
[C---:B------:R-:W-:Y:S01]  /*0980*/  FSETP.GT.AND P0, PT, R16.reuse, RZ, PT ;  /* 0x000000ff1000720b */ /* 0x040fe20003f04000 */
[----:B------:R-:W-:Y:S03]  /*0990*/  BSSY.RECONVERGENT B0, `(.L_x_12) ;  /* 0x0000019000007945 */ /* 0x000fe60003800200 */
[----:B------:R-:W-:Y:S01]  /*09a0*/  FSETP.GTU.OR P0, PT, R16, 1, !P0 ;  /* 0x3f8000001000780b */ /* 0x000fe2000470c400 */
[----:B-1----:R-:W-:Y:S01]  /*09b0*/  FADD R2, R11, -R12 ;  /* 0x8000000c0b027221 */ /* 0x002fe20000000000 */
[----:B------:R-:W-:-:S03]  /*09c0*/  FADD R15, R14, -R13 ;  /* 0x8000000d0e0f7221 */ /* 0x000fc60000000000 */
[----:B------:R-:W-:-:S04]  /*09d0*/  FFMA R2, R2, R2, RZ ;  /* 0x0000000202027223 */ /* 0x000fc800000000ff */
[----:B------:R-:W-:-:S04]  /*09e0*/  FFMA R2, R15, R15, R2 ;  /* 0x0000000f0f027223 */ /* 0x000fc80000000002 */
[----:B------:R1:W2:Y:S01]  /*09f0*/  MUFU.RSQ R15, R2 ;  /* 0x00000002000f7308 */ /* 0x0002a20000001400 */
[----:B------:R-:W-:-:S05]  /*0a00*/  VIADD R17, R2, 0xf3000000 ;  /* 0xf300000002117836 */ /* 0x000fca0000000000 */
[----:B------:R-:W-:Y:S01]  /*0a10*/  ISETP.GT.U32.AND P1, PT, R17, 0x727fffff, PT ;  /* 0x727fffff1100780c */ /* 0x000fe20003f24070 */
[----:B------:R-:W-:-:S12]  /*0a20*/  @P0 BRA `(.L_x_13) ;  /* 0x00000000003c0947 */ /* 0x000fd80003800000 */
[----:B------:R-:W-:Y:S02]  /*0a30*/  HFMA2 R17, -RZ, RZ, 0.96630859375, -0.0022525787353515625 ;  /* 0x3bbb989dff117431 */ /* 0x000fe400000001ff */
[----:B------:R-:W-:Y:S01]  /*0a40*/  FMUL R16, R16, R16 ;  /* 0x0000001010107220 */ /* 0x000fe20000400000 */
[----:B------:R-:W-:-:S03]  /*0a50*/  IMAD.MOV.U32 R18, RZ, RZ, 0x437c0000 ;  /* 0x437c0000ff127424 */ /* 0x000fc600078e00ff */
[----:B------:R-:W-:-:S04]  /*0a60*/  FMUL R16, R16, -0.5 ;  /* 0xbf00000010107820 */ /* 0x000fc80000400000 */
[----:B------:R-:W-:-:S04]  /*0a70*/  FFMA.SAT R17, R16, R17, 0.5 ;  /* 0x3f00000010117423 */ /* 0x000fc80000002011 */
[----:B------:R-:W-:-:S04]  /*0a80*/  FFMA.RM R17, R17, R18, 12582913 ;  /* 0x4b40000111117423 */ /* 0x000fc80000004012 */
[C---:B------:R-:W-:Y:S01]  /*0a90*/  FADD R19, R17.reuse, -12583039 ;  /* 0xcb40007f11137421 */ /* 0x040fe20000000000 */
[----:B------:R-:W-:-:S03]  /*0aa0*/  SHF.L.U32 R17, R17, 0x17, RZ ;  /* 0x0000001711117819 */ /* 0x000fc600000006ff */
[----:B------:R-:W-:-:S04]  /*0ab0*/  FFMA R19, R16, 1.4426950216293334961, -R19 ;  /* 0x3fb8aa3b10137823 */ /* 0x000fc80000000813 */
[----:B------:R-:W-:-:S04]  /*0ac0*/  FFMA R19, R16, 1.925963033500011079e-08, R19 ;  /* 0x32a5706010137823 */ /* 0x000fc80000000013 */
[----:B------:R-:W3:Y:S02]  /*0ad0*/  MUFU.EX2 R16, R19 ;  /* 0x0000001300107308 */ /* 0x000ee40000000800 */
[----:B---3--:R-:W-:-:S04]  /*0ae0*/  FMUL R17, R17, R16 ;  /* 0x0000001011117220 */ /* 0x008fc80000400000 */
[-C--:B------:R-:W-:Y:S01]  /*0af0*/  FFMA R3, R8, R17.reuse, R3 ;  /* 0x0000001108037223 */ /* 0x080fe20000000003 */
[----:B------:R-:W-:Y:S01]  /*0b00*/  FFMA R0, R9, R17, R0 ;  /* 0x0000001109007223 */ /* 0x000fe20000000000 */
[----:B------:R-:W-:-:S07]  /*0b10*/  FADD R10, R10, R17 ;  /* 0x000000110a0a7221 */ /* 0x000fce0000000000 */
.L_x_13:
[----:B------:R-:W-:Y:S05]  /*0b20*/  BSYNC.RECONVERGENT B0 ;  /* 0x0000000000007941 */ /* 0x000fea0003800200 */
.L_x_12:
[----:B------:R-:W-:Y:S04]  /*0b30*/  BSSY.RECONVERGENT B0, `(.L_x_14) ;  /* 0x000000a000007945 */ /* 0x000fe80003800200 */
[----:B------:R-:W-:Y:S05]  /*0b40*/  @!P1 BRA `(.L_x_15) ;  /* 0x0000000000109947 */ /* 0x000fea0003800000 */
[----:B------:R-:W-:-:S07]  /*0b50*/  MOV R20, 0xb70 ;  /* 0x00000b7000147802 */ /* 0x000fce0000000f00 */
[----:B012---:R-:W-:Y:S05]  /*0b60*/  CALL.REL.NOINC `($__internal_0_$__cuda_sm20_sqrt_rn_f32_slowpath) ;  /* 0x0000000400107944 */ /* 0x007fea0003c00000 */
[----:B------:R-:W-:Y:S01]  /*0b70*/  IMAD.MOV.U32 R2, RZ, RZ, R15 ;  /* 0x000000ffff027224 */ /* 0x000fe200078e000f */
[----:B------:R-:W-:Y:S06]  /*0b80*/  BRA `(.L_x_16) ;  /* 0x0000000000107947 */ /* 0x000fec0003800000 */
.L_x_15:
[----:B--2---:R-:W-:Y:S01]  /*0b90*/  FMUL.FTZ R9, R2, R15 ;  /* 0x0000000f02097220 */ /* 0x004fe20000410000 */
[----:B------:R-:W-:-:S03]  /*0ba0*/  FMUL.FTZ R15, R15, 0.5 ;  /* 0x3f0000000f0f7820 */ /* 0x000fc60000410000 */
[----:B-1----:R-:W-:-:S04]  /*0bb0*/  FFMA R2, -R9, R9, R2 ;  /* 0x0000000909027223 */ /* 0x002fc80000000102 */
[----:B------:R-:W-:-:S07]  /*0bc0*/  FFMA R2, R2, R15, R9 ;  /* 0x0000000f02027223 */ /* 0x000fce0000000009 */
.L_x_16:
[----:B------:R-:W-:Y:S05]  /*0bd0*/  BSYNC.RECONVERGENT B0 ;  /* 0x0000000000007941 */ /* 0x000fea0003800200 */
.L_x_14:
[C---:B------:R-:W-:Y:S01]  /*0be0*/  FSETP.GT.AND P0, PT, R2.reuse, RZ, PT ;  /* 0x000000ff0200720b */ /* 0x040fe20003f04000 */
[----:B------:R-:W-:Y:S03]  /*0bf0*/  BSSY.RECONVERGENT B0, `(.L_x_17) ;  /* 0x0000012000007945 */ /* 0x000fe60003800200 */
[----:B------:R-:W-:-:S13]  /*0c00*/  FSETP.GTU.OR P0, PT, R2, 1, !P0 ;  /* 0x3f8000000200780b */ /* 0x000fda000470c400 */
[----:B------:R-:W-:Y:S05]  /*0c10*/  @P0 BRA `(.L_x_18) ;  /* 0x00000000003c0947 */ /* 0x000fea0003800000 */
[----:B------:R-:W-:Y:S01]  /*0c20*/  FMUL R2, R2, R2 ;  /* 0x0000000202027220 */ /* 0x000fe20000400000 */
[----:B------:R-:W-:Y:S01]  /*0c30*/  MOV R9, 0x3bbb989d ;  /* 0x3bbb989d00097802 */ /* 0x000fe20000000f00 */
[----:B------:R-:W-:Y:S02]  /*0c40*/  IMAD.MOV.U32 R15, RZ, RZ, 0x437c0000 ;  /* 0x437c0000ff0f7424 */ /* 0x000fe400078e00ff */
[----:B------:R-:W-:-:S04]  /*0c50*/  FMUL R2, R2, -0.5 ;  /* 0xbf00000002027820 */ /* 0x000fc80000400000 */
[----:B------:R-:W-:-:S04]  /*0c60*/  FFMA.SAT R8, R2, R9, 0.5 ;  /* 0x3f00000002087423 */ /* 0x000fc80000002009 */
[----:B------:R-:W-:-:S04]  /*0c70*/  FFMA.RM R8, R8, R15, 12582913 ;  /* 0x4b40000108087423 */ /* 0x000fc8000000400f */
[C---:B------:R-:W-:Y:S01]  /*0c80*/  FADD R9, R8.reuse, -12583039 ;  /* 0xcb40007f08097421 */ /* 0x040fe20000000000 */
[----:B------:R-:W-:-:S03]  /*0c90*/  SHF.L.U32 R8, R8, 0x17, RZ ;  /* 0x0000001708087819 */ /* 0x000fc600000006ff */
[----:B------:R-:W-:-:S04]  /*0ca0*/  FFMA R9, R2, 1.4426950216293334961, -R9 ;  /* 0x3fb8aa3b02097823 */ /* 0x000fc80000000809 */
[----:B------:R-:W-:-:S06]  /*0cb0*/  FFMA R9, R2, 1.925963033500011079e-08, R9 ;  /* 0x32a5706002097823 */ /* 0x000fcc0000000009 */
[----:B------:R-:W1:Y:S02]  /*0cc0*/  MUFU.EX2 R9, R9 ;  /* 0x0000000900097308 */ /* 0x000e640000000800 */
[----:B-1----:R-:W-:-:S04]  /*0cd0*/  FMUL R15, R8, R9 ;  /* 0x00000009080f7220 */ /* 0x002fc80000400000 */
[-C--:B------:R-:W-:Y:S01]  /*0ce0*/  FFMA R3, R12, R15.reuse, R3 ;  /* 0x0000000f0c037223 */ /* 0x080fe20000000003 */
[----:B------:R-:W-:Y:S01]  /*0cf0*/  FFMA R0, R13, R15, R0 ;  /* 0x0000000f0d007223 */ /* 0x000fe20000000000 */
[----:B------:R-:W-:-:S07]  /*0d00*/  FADD R10, R10, R15 ;  /* 0x0000000f0a0a7221 */ /* 0x000fce0000000000 */
.L_x_18:
[----:B------:R-:W-:Y:S05]  /*0d10*/  BSYNC.RECONVERGENT B0 ;  /* 0x0000000000007941 */ /* 0x000fea0003800200 */
.L_x_17:
[----:B------:R-:W-:Y:S01]  /*0d20*/  UIADD3 UR5, UPT, UPT, UR5, 0x10, URZ ;  /* 0x0000001005057890 */ /* 0x000fe2000fffe0ff */
[----:B------:R-:W-:Y:S11]  /*0d30*/  BRA.U UP0, `(.L_x_19) ;  /* 0xfffffff900b47547 */ /* 0x000ff6000b83ffff */
[----:B------:R-:W1:Y:S01]  /*0d40*/  MUFU.RCP R9, R10 ;  /* 0x0000000a00097308 */ /* 0x000e620000001000 */
[----:B------:R-:W-:Y:S07]  /*0d50*/  BSSY.RECONVERGENT B0, `(.L_x_20) ;  /* 0x000000c000007945 */ /* 0x000fee0003800200 */
[----:B------:R-:W2:Y:S01]  /*0d60*/  FCHK P0, R3, R10 ;  /* 0x0000000a03007302 */ /* 0x000ea20000000000 */
[----:B-1----:R-:W-:-:S04]  /*0d70*/  FFMA R2, -R10, R9, 1 ;  /* 0x3f8000000a027423 */ /* 0x002fc80000000109 */
[----:B------:R-:W-:-:S04]  /*0d80*/  FFMA R2, R9, R2, R9 ;  /* 0x0000000209027223 */ /* 0x000fc80000000009 */
[----:B------:R-:W-:-:S04]  /*0d90*/  FFMA R9, R3, R2, RZ ;  /* 0x0000000203097223 */ /* 0x000fc800000000ff */
[----:B------:R-:W-:-:S04]  /*0da0*/  FFMA R8, -R10, R9, R3 ;  /* 0x000000090a087223 */ /* 0x000fc80000000103 */
[----:B------:R-:W-:Y:S01]  /*0db0*/  FFMA R9, R2, R8, R9 ;  /* 0x0000000802097223 */ /* 0x000fe20000000009 */
[----:B--2---:R-:W-:Y:S06]  /*0dc0*/  @!P0 BRA `(.L_x_21) ;  /* 0x0000000000108947 */ /* 0x004fec0003800000 */
[----:B------:R-:W-:Y:S01]  /*0dd0*/  IMAD.MOV.U32 R2, RZ, RZ, R10 ;  /* 0x000000ffff027224 */ /* 0x000fe200078e000a */
[----:B------:R-:W-:-:S07]  /*0de0*/  MOV R8, 0xe00 ;  /* 0x00000e0000087802 */ /* 0x000fce0000000f00 */
[----:B0-----:R-:W-:Y:S05]  /*0df0*/  CALL.REL.NOINC `($__internal_1_$__cuda_sm3x_div_rn_noftz_f32_slowpath) ;  /* 0x0000000000c47944 */ /* 0x001fea0003c00000 */
[----:B------:R-:W-:-:S07]  /*0e00*/  MOV R9, R11 ;  /* 0x0000000b00097202 */ /* 0x000fce0000000f00 */
.L_x_21:
[----:B------:R-:W-:Y:S05]  /*0e10*/  BSYNC.RECONVERGENT B0 ;  /* 0x0000000000007941 */ /* 0x000fea0003800200 */
.L_x_20:
[----:B------:R-:W1:Y:S01]  /*0e20*/  MUFU.RCP R3, R10 ;  /* 0x0000000a00037308 */ /* 0x000e620000001000 */
[----:B------:R2:W-:Y:S01]  /*0e30*/  STG.E desc[UR8][R4.64], R9 ;  /* 0x0000000904007986 */ /* 0x0005e2000c101908 */
[----:B------:R-:W-:Y:S06]  /*0e40*/  BSSY.RECONVERGENT B0, `(.L_x_22) ;  /* 0x000000d000007945 */ /* 0x000fec0003800200 */
[----:B------:R-:W3:Y:S01]  /*0e50*/  FCHK P0, R0, R10 ;  /* 0x0000000a00007302 */ /* 0x000ee20000000000 */
[----:B-1----:R-:W-:-:S04]  /*0e60*/  FFMA R2, -R10, R3, 1 ;  /* 0x3f8000000a027423 */ /* 0x002fc80000000103 */
[----:B------:R-:W-:-:S04]  /*0e70*/  FFMA R8, R3, R2, R3 ;  /* 0x0000000203087223 */ /* 0x000fc80000000003 */
[----:B------:R-:W-:-:S04]  /*0e80*/  FFMA R3, R0, R8, RZ ;  /* 0x0000000800037223 */ /* 0x000fc800000000ff */
[----:B------:R-:W-:-:S04]  /*0e90*/  FFMA R2, -R10, R3, R0 ;  /* 0x000000030a027223 */ /* 0x000fc80000000100 */
[----:B------:R-:W-:Y:S01]  /*0ea0*/  FFMA R3, R8, R2, R3 ;  /* 0x0000000208037223 */ /* 0x000fe20000000003 */
[----:B--23--:R-:W-:Y:S06]  /*0eb0*/  @!P0 BRA `(.L_x_23) ;  /* 0x0000000000148947 */ /* 0x00cfec0003800000 */
[----:B------:R-:W-:Y:S01]  /*0ec0*/  IMAD.MOV.U32 R3, RZ, RZ, R0 ;  /* 0x000000ffff037224 */ /* 0x000fe200078e0000 */
[----:B------:R-:W-:Y:S02]  /*0ed0*/  MOV R2, R10 ;  /* 0x0000000a00027202 */ /* 0x000fe40000000f00 */
[----:B------:R-:W-:-:S07]  /*0ee0*/  MOV R8, 0xf00 ;  /* 0x00000f0000087802 */ /* 0x000fce0000000f00 */
[----:B0-----:R-:W-:Y:S05]  /*0ef0*/  CALL.REL.NOINC `($__internal_1_$__cuda_sm3x_div_rn_noftz_f32_slowpath) ;  /* 0x0000000000847944 */ /* 0x001fea0003c00000 */
[----:B------:R-:W-:-:S07]  /*0f00*/  IMAD.MOV.U32 R3, RZ, RZ, R11 ;  /* 0x000000ffff037224 */ /* 0x000fce00078e000b */
.L_x_23:
[----:B------:R-:W-:Y:S05]  /*0f10*/  BSYNC.RECONVERGENT B0 ;  /* 0x0000000000007941 */ /* 0x000fea0003800200 */
.L_x_22:
[----:B------:R1:W-:Y:S04]  /*0f20*/  STG.E desc[UR8][R4.64+0x4], R3 ;  /* 0x0000040304007986 */ /* 0x0003e8000c101908 */
[----:B------:R-:W2:Y:S04]  /*0f30*/  LDG.E R0, desc[UR8][R6.64] ;  /* 0x0000000806007981 */ /* 0x000ea8000c1e1900 */
[----:B------:R1:W-:Y:S04]  /*0f40*/  STG.E desc[UR8][R6.64], R9 ;  /* 0x0000000906007986 */ /* 0x0003e8000c101908 */
[----:B------:R-:W3:Y:S04]  /*0f50*/  LDG.E R11, desc[UR8][R4.64+0x4] ;  /* 0x00000408040b7981 */ /* 0x000ee8000c1e1900 */
[----:B------:R-:W4:Y:S01]  /*0f60*/  LDG.E R2, desc[UR8][R6.64+0x4] ;  /* 0x0000040806027981 */ /* 0x000f22000c1e1900 */
[----:B--2---:R-:W-:-:S03]  /*0f70*/  FADD R0, -R0, R9 ;  /* 0x0000000900007221 */ /* 0x004fc60000000100 */
[----:B---3--:R1:W-:Y:S01]  /*0f80*/  STG.E desc[UR8][R6.64+0x4], R11 ;  /* 0x0000040b06007986 */ /* 0x0083e2000c101908 */
[----:B----4-:R-:W-:Y:S01]  /*0f90*/  FADD R2, R11, -R2 ;  /* 0x800000020b027221 */ /* 0x010fe20000000000 */
[----:B------:R-:W-:Y:S06]  /*0fa0*/  BRA `(.L_x_24) ;  /* 0xfffffff400ac7947 */ /* 0x000fec000383ffff */
        .weak           $__internal_0_$__cuda_sm20_sqrt_rn_f32_slowpath
        .type           $__internal_0_$__cuda_sm20_sqrt_rn_f32_slowpath,@function
        .size           $__internal_0_$__cuda_sm20_sqrt_rn_f32_slowpath,($__internal_1_$__cuda_sm3x_div_rn_noftz_f32_slowpath - $__internal_0_$__cuda_sm20_sqrt_rn_f32_slowpath)
$__internal_0_$__cuda_sm20_sqrt_rn_f32_slowpath:
[----:B------:R-:W-:-:S13]  /*0fb0*/  LOP3.LUT P0, RZ, R2, 0x7fffffff, RZ, 0xc0, !PT ;  /* 0x7fffffff02ff7812 */ /* 0x000fda000780c0ff */
[----:B------:R-:W-:Y:S01]  /*0fc0*/  @!P0 MOV R15, R2 ;  /* 0x00000002000f8202 */ /* 0x000fe20000000f00 */
[----:B------:R-:W-:Y:S06]  /*0fd0*/  @!P0 BRA `(.L_x_25) ;  /* 0x0000000000408947 */ /* 0x000fec0003800000 */
[----:B------:R-:W-:-:S13]  /*0fe0*/  FSETP.GEU.FTZ.AND P0, PT, R2, RZ, PT ;  /* 0x000000ff0200720b */ /* 0x000fda0003f1e000 */
[----:B------:R-:W-:Y:S01]  /*0ff0*/  @!P0 MOV R15, 0x7fffffff ;  /* 0x7fffffff000f8802 */ /* 0x000fe20000000f00 */
[----:B------:R-:W-:Y:S06]  /*1000*/  @!P0 BRA `(.L_x_25) ;  /* 0x0000000000348947 */ /* 0x000fec0003800000 */
[----:B------:R-:W-:-:S13]  /*1010*/  FSETP.GTU.FTZ.AND P0, PT, |R2|, +INF , PT ;  /* 0x7f8000000200780b */ /* 0x000fda0003f1c200 */
[----:B------:R-:W-:Y:S01]  /*1020*/  @P0 FADD.FTZ R15, R2, 1 ;  /* 0x3f800000020f0421 */ /* 0x000fe20000010000 */
[----:B------:R-:W-:Y:S06]  /*1030*/  @P0 BRA `(.L_x_25) ;  /* 0x0000000000280947 */ /* 0x000fec0003800000 */
[----:B------:R-:W-:-:S13]  /*1040*/  FSETP.NEU.FTZ.AND P0, PT, |R2|, +INF , PT ;  /* 0x7f8000000200780b */ /* 0x000fda0003f1d200 */
[----:B------:R-:W-:-:S04]  /*1050*/  @P0 FFMA R16, R2, 1.84467440737095516160e+19, RZ ;  /* 0x5f80000002100823 */ /* 0x000fc800000000ff */
[----:B------:R-:W0:Y:S02]  /*1060*/  @P0 MUFU.RSQ R15, R16 ;  /* 0x00000010000f0308 */ /* 0x000e240000001400 */
[----:B0-----:R-:W-:Y:S01]  /*1070*/  @P0 FMUL.FTZ R17, R16, R15 ;  /* 0x0000000f10110220 */ /* 0x001fe20000410000 */
[----:B------:R-:W-:Y:S01]  /*1080*/  @P0 FMUL.FTZ R19, R15, 0.5 ;  /* 0x3f0000000f130820 */ /* 0x000fe20000410000 */
[----:B------:R-:W-:Y:S02]  /*1090*/  @!P0 IMAD.MOV.U32 R15, RZ, RZ, R2 ;  /* 0x000000ffff0f8224 */ /* 0x000fe400078e0002 */
[----:B------:R-:W-:-:S04]  /*10a0*/  @P0 FADD.FTZ R18, -R17, -RZ ;  /* 0x800000ff11120221 */ /* 0x000fc80000010100 */
[----:B------:R-:W-:-:S04]  /*10b0*/  @P0 FFMA R18, R17, R18, R16 ;  /* 0x0000001211120223 */ /* 0x000fc80000000010 */
[----:B------:R-:W-:-:S04]  /*10c0*/  @P0 FFMA R18, R18, R19, R17 ;  /* 0x0000001312120223 */ /* 0x000fc80000000011 */
[----:B------:R-:W-:-:S07]  /*10d0*/  @P0 FMUL.FTZ R15, R18, 2.3283064365386962891e-10 ;  /* 0x2f800000120f0820 */ /* 0x000fce0000410000 */
.L_x_25:
[----:B------:R-:W-:Y:S01]  /*10e0*/  HFMA2 R17, -RZ, RZ, 0, 0 ;  /* 0x00000000ff117431 */ /* 0x000fe200000001ff */
[----:B------:R-:W-:-:S04]  /*10f0*/  MOV R16, R20 ;  /* 0x0000001400107202 */ /* 0x000fc80000000f00 */
[----:B------:R-:W-:Y:S05]  /*1100*/  RET.REL.NODEC R16 `(_Z16shiftingFunctionPfS_S_f) ;  /* 0xffffffec10bc7950 */ /* 0x000fea0003c3ffff */
        .weak           $__internal_1_$__cuda_sm3x_div_rn_noftz_f32_slowpath
        .type           $__internal_1_$__cuda_sm3x_div_rn_noftz_f32_slowpath,@function
        .size           $__internal_1_$__cuda_sm3x_div_rn_noftz_f32_slowpath,(.L_x_39 - $__internal_1_$__cuda_sm3x_div_rn_noftz_f32_slowpath)
$__internal_1_$__cuda_sm3x_div_rn_noftz_f32_slowpath:
[----:B------:R-:W-:Y:S01]  /*1110*/  SHF.R.U32.HI R12, RZ, 0x17, R2 ;  /* 0x00000017ff0c7819 */ /* 0x000fe20000011602 */
[----:B------:R-:W-:Y:S01]  /*1120*/  BSSY.RECONVERGENT B1, `(.L_x_26) ;  /* 0x0000062000017945 */ /* 0x000fe20003800200 */
[----:B------:R-:W-:Y:S02]  /*1130*/  SHF.R.U32.HI R11, RZ, 0x17, R3 ;  /* 0x00000017ff0b7819 */ /* 0x000fe40000011603 */
[----:B------:R-:W-:Y:S02]  /*1140*/  LOP3.LUT R12, R12, 0xff, RZ, 0xc0, !PT ;  /* 0x000000ff0c0c7812 */ /* 0x000fe400078ec0ff */
[----:B------:R-:W-:-:S03]  /*1150*/  LOP3.LUT R16, R11, 0xff, RZ, 0xc0, !PT ;  /* 0x000000ff0b107812 */ /* 0x000fc600078ec0ff */
[----:B------:R-:W-:Y:S01]  /*1160*/  VIADD R14, R12, 0xffffffff ;  /* 0xffffffff0c0e7836 */ /* 0x000fe20000000000 */
[----:B------:R-:W-:-:S04]  /*1170*/  IADD3 R13, PT, PT, R16, -0x1, RZ ;  /* 0xffffffff100d7810 */ /* 0x000fc80007ffe0ff */
[----:B------:R-:W-:-:S04]  /*1180*/  ISETP.GT.U32.AND P0, PT, R14, 0xfd, PT ;  /* 0x000000fd0e00780c */ /* 0x000fc80003f04070 */
[----:B------:R-:W-:-:S13]  /*1190*/  ISETP.GT.U32.OR P0, PT, R13, 0xfd, P0 ;  /* 0x000000fd0d00780c */ /* 0x000fda0000704470 */
[----:B------:R-:W-:Y:S01]  /*11a0*/  @!P0 MOV R11, RZ ;  /* 0x000000ff000b8202 */ /* 0x000fe20000000f00 */
[----:B------:R-:W-:Y:S06]  /*11b0*/  @!P0 BRA `(.L_x_27) ;  /* 0x00000000005c8947 */ /* 0x000fec0003800000 */
[----:B------:R-:W-:Y:S02]  /*11c0*/  FSETP.GTU.FTZ.AND P0, PT, |R3|, +INF , PT ;  /* 0x7f8000000300780b */ /* 0x000fe40003f1c200 */
[----:B------:R-:W-:-:S04]  /*11d0*/  FSETP.GTU.FTZ.AND P1, PT, |R2|, +INF , PT ;  /* 0x7f8000000200780b */ /* 0x000fc80003f3c200 */
[----:B------:R-:W-:-:S13]  /*11e0*/  PLOP3.LUT P0, PT, P0, P1, PT, 0xf8, 0x8f ;  /* 0x00000000008f781c */ /* 0x000fda0000703f70 */
[----:B------:R-:W-:Y:S05]  /*11f0*/  @P0 BRA `(.L_x_28) ;  /* 0x00000004004c0947 */ /* 0x000fea0003800000 */
[----:B------:R-:W-:-:S13]  /*1200*/  LOP3.LUT P0, RZ, R2, 0x7fffffff, R3, 0xc8, !PT ;  /* 0x7fffffff02ff7812 */ /* 0x000fda000780c803 */
[----:B------:R-:W-:Y:S05]  /*1210*/  @!P0 BRA `(.L_x_29) ;  /* 0x00000004003c8947 */ /* 0x000fea0003800000 */
[C---:B------:R-:W-:Y:S02]  /*1220*/  FSETP.NEU.FTZ.AND P2, PT, |R3|.reuse, +INF , PT ;  /* 0x7f8000000300780b */ /* 0x040fe40003f5d200 */
[----:B------:R-:W-:Y:S02]  /*1230*/  FSETP.NEU.FTZ.AND P1, PT, |R2|, +INF , PT ;  /* 0x7f8000000200780b */ /* 0x000fe40003f3d200 */
[----:B------:R-:W-:-:S11]  /*1240*/  FSETP.NEU.FTZ.AND P0, PT, |R3|, +INF , PT ;  /* 0x7f8000000300780b */ /* 0x000fd60003f1d200 */
[----:B------:R-:W-:Y:S05]  /*1250*/  @!P1 BRA !P2, `(.L_x_29) ;  /* 0x00000004002c9947 */ /* 0x000fea0005000000 */
[----:B------:R-:W-:-:S04]  /*1260*/  LOP3.LUT P2, RZ, R3, 0x7fffffff, RZ, 0xc0, !PT ;  /* 0x7fffffff03ff7812 */ /* 0x000fc8000784c0ff */
[----:B------:R-:W-:-:S13]  /*1270*/  PLOP3.LUT P1, PT, P1, P2, PT, 0x2f, 0xf2 ;  /* 0x0000000000f2781c */ /* 0x000fda0000f24577 */
[----:B------:R-:W-:Y:S05]  /*1280*/  @P1 BRA `(.L_x_30) ;  /* 0x0000000400181947 */ /* 0x000fea0003800000 */
[----:B------:R-:W-:-:S04]  /*1290*/  LOP3.LUT P1, RZ, R2, 0x7fffffff, RZ, 0xc0, !PT ;  /* 0x7fffffff02ff7812 */ /* 0x000fc8000782c0ff */
[----:B------:R-:W-:-:S13]  /*12a0*/  PLOP3.LUT P0, PT, P0, P1, PT, 0x2f, 0xf2 ;  /* 0x0000000000f2781c */ /* 0x000fda0000702577 */
[----:B------:R-:W-:Y:S05]  /*12b0*/  @P0 BRA `(.L_x_31) ;  /* 0x0000000400000947 */ /* 0x000fea0003800000 */
[----:B------:R-:W-:Y:S02]  /*12c0*/  ISETP.GE.AND P0, PT, R13, RZ, PT ;  /* 0x000000ff0d00720c */ /* 0x000fe40003f06270 */
[----:B------:R-:W-:-:S11]  /*12d0*/  ISETP.GE.AND P1, PT, R14, RZ, PT ;  /* 0x000000ff0e00720c */ /* 0x000fd60003f26270 */
[----:B------:R-:W-:Y:S01]  /*12e0*/  @P0 IMAD.MOV.U32 R11, RZ, RZ, RZ ;  /* 0x000000ffff0b0224 */ /* 0x000fe200078e00ff */
[----:B------:R-:W-:Y:S01]  /*12f0*/  @!P0 MOV R11, 0xffffffc0 ;  /* 0xffffffc0000b8802 */ /* 0x000fe20000000f00 */
[----:B------:R-:W-:Y:S01]  /*1300*/  @!P0 FFMA R3, R3, 1.84467440737095516160e+19, RZ ;  /* 0x5f80000003038823 */ /* 0x000fe200000000ff */
[----:B------:R-:W-:Y:S02]  /*1310*/  @!P1 FFMA R2, R2, 1.84467440737095516160e+19, RZ ;  /* 0x5f80000002029823 */ /* 0x000fe400000000ff */
[----:B------:R-:W-:-:S07]  /*1320*/  @!P1 IADD3 R11, PT, PT, R11, 0x40, RZ ;  /* 0x000000400b0b9810 */ /* 0x000fce0007ffe0ff */
.L_x_27:
[----:B------:R-:W-:Y:S01]  /*1330*/  LEA R13, R12, 0xc0800000, 0x17 ;  /* 0xc08000000c0d7811 */ /* 0x000fe200078eb8ff */
[----:B------:R-:W-:Y:S04]  /*1340*/  BSSY.RECONVERGENT B2, `(.L_x_32) ;  /* 0x0000036000027945 */ /* 0x000fe80003800200 */
[----:B------:R-:W-:Y:S01]  /*1350*/  IMAD.IADD R14, R2, 0x1, -R13 ;  /* 0x00000001020e7824 */ /* 0x000fe200078e0a0d */
[----:B------:R-:W-:-:S03]  /*1360*/  IADD3 R13, PT, PT, R16, -0x7f, RZ ;  /* 0xffffff81100d7810 */ /* 0x000fc60007ffe0ff */
[----:B------:R-:W0:Y:S01]  /*1370*/  MUFU.RCP R15, R14 ;  /* 0x0000000e000f7308 */ /* 0x000e220000001000 */
[----:B------:R-:W-:Y:S01]  /*1380*/  FADD.FTZ R17, -R14, -RZ ;  /* 0x800000ff0e117221 */ /* 0x000fe20000010100 */
[C---:B------:R-:W-:Y:S01]  /*1390*/  IMAD R2, R13.reuse, -0x800000, R3 ;  /* 0xff8000000d027824 */ /* 0x040fe200078e0203 */
[----:B------:R-:W-:-:S04]  /*13a0*/  IADD3 R12, PT, PT, R13, 0x7f, -R12 ;  /* 0x0000007f0d0c7810 */ /* 0x000fc80007ffe80c */
[----:B------:R-:W-:Y:S01]  /*13b0*/  IADD3 R12, PT, PT, R12, R11, RZ ;  /* 0x0000000b0c0c7210 */ /* 0x000fe20007ffe0ff */
[----:B0-----:R-:W-:-:S04]  /*13c0*/  FFMA R16, R15, R17, 1 ;  /* 0x3f8000000f107423 */ /* 0x001fc80000000011 */
[----:B------:R-:W-:-:S04]  /*13d0*/  FFMA R18, R15, R16, R15 ;  /* 0x000000100f127223 */ /* 0x000fc8000000000f */
[----:B------:R-:W-:-:S04]  /*13e0*/  FFMA R3, R2, R18, RZ ;  /* 0x0000001202037223 */ /* 0x000fc800000000ff */
[----:B------:R-:W-:-:S04]  /*13f0*/  FFMA R16, R17, R3, R2 ;  /* 0x0000000311107223 */ /* 0x000fc80000000002 */
[----:B------:R-:W-:-:S04]  /*1400*/  FFMA R15, R18, R16, R3 ;  /* 0x00000010120f7223 */ /* 0x000fc80000000003 */
[----:B------:R-:W-:-:S04]  /*1410*/  FFMA R16, R17, R15, R2 ;  /* 0x0000000f11107223 */ /* 0x000fc80000000002 */
[----:B------:R-:W-:-:S05]  /*1420*/  FFMA R2, R18, R16, R15 ;  /* 0x0000001012027223 */ /* 0x000fca000000000f */
[----:B------:R-:W-:-:S04]  /*1430*/  SHF.R.U32.HI R3, RZ, 0x17, R2 ;  /* 0x00000017ff037819 */ /* 0x000fc80000011602 */
[----:B------:R-:W-:-:S05]  /*1440*/  LOP3.LUT R3, R3, 0xff, RZ, 0xc0, !PT ;  /* 0x000000ff03037812 */ /* 0x000fca00078ec0ff */
[----:B------:R-:W-:-:S05]  /*1450*/  IMAD.IADD R13, R3, 0x1, R12 ;  /* 0x00000001030d7824 */ /* 0x000fca00078e020c */
[----:B------:R-:W-:-:S04]  /*1460*/  IADD3 R3, PT, PT, R13, -0x1, RZ ;  /* 0xffffffff0d037810 */ /* 0x000fc80007ffe0ff */
[----:B------:R-:W-:-:S13]  /*1470*/  ISETP.GE.U32.AND P0, PT, R3, 0xfe, PT ;  /* 0x000000fe0300780c */ /* 0x000fda0003f06070 */
[----:B------:R-:W-:Y:S05]  /*1480*/  @!P0 BRA `(.L_x_33) ;  /* 0x0000000000808947 */ /* 0x000fea0003800000 */
[----:B------:R-:W-:-:S13]  /*1490*/  ISETP.GT.AND P0, PT, R13, 0xfe, PT ;  /* 0x000000fe0d00780c */ /* 0x000fda0003f04270 */
[----:B------:R-:W-:Y:S05]  /*14a0*/  @P0 BRA `(.L_x_34) ;  /* 0x00000000006c0947 */ /* 0x000fea0003800000 */
[----:B------:R-:W-:-:S13]  /*14b0*/  ISETP.GE.AND P0, PT, R13, 0x1, PT ;  /* 0x000000010d00780c */ /* 0x000fda0003f06270 */
[----:B------:R-:W-:Y:S05]  /*14c0*/  @P0 BRA `(.L_x_35) ;  /* 0x0000000000740947 */ /* 0x000fea0003800000 */
[----:B------:R-:W-:Y:S02]  /*14d0*/  ISETP.GE.AND P0, PT, R13, -0x18, PT ;  /* 0xffffffe80d00780c */ /* 0x000fe40003f06270 */
[----:B------:R-:W-:-:S11]  /*14e0*/  LOP3.LUT R2, R2, 0x80000000, RZ, 0xc0, !PT ;  /* 0x8000000002027812 */ /* 0x000fd600078ec0ff */
[----:B------:R-:W-:Y:S05]  /*14f0*/  @!P0 BRA `(.L_x_35) ;  /* 0x0000000000688947 */ /* 0x000fea0003800000 */
[CCC-:B------:R-:W-:Y:S01]  /*1500*/  FFMA.RZ R3, R18.reuse, R16.reuse, R15.reuse ;  /* 0x0000001012037223 */ /* 0x1c0fe2000000c00f */
[C---:B------:R-:W-:Y:S01]  /*1510*/  IADD3 R14, PT, PT, R13.reuse, 0x20, RZ ;  /* 0x000000200d0e7810 */ /* 0x040fe20007ffe0ff */
[CCC-:B------:R-:W-:Y:S01]  /*1520*/  FFMA.RM R12, R18.reuse, R16.reuse, R15.reuse ;  /* 0x00000010120c7223 */ /* 0x1c0fe2000000400f */
[----:B------:R-:W-:Y:S02]  /*1530*/  ISETP.NE.AND P2, PT, R13, RZ, PT ;  /* 0x000000ff0d00720c */ /* 0x000fe40003f45270 */
[----:B------:R-:W-:Y:S01]  /*1540*/  LOP3.LUT R11, R3, 0x7fffff, RZ, 0xc0, !PT ;  /* 0x007fffff030b7812 */ /* 0x000fe200078ec0ff */
[----:B------:R-:W-:Y:S01]  /*1550*/  FFMA.RP R3, R18, R16, R15 ;  /* 0x0000001012037223 */ /* 0x000fe2000000800f */
[----:B------:R-:W-:Y:S01]  /*1560*/  ISETP.NE.AND P1, PT, R13, RZ, PT ;  /* 0x000000ff0d00720c */ /* 0x000fe20003f25270 */
[----:B------:R-:W-:Y:S01]  /*1570*/  IMAD.MOV R13, RZ, RZ, -R13 ;  /* 0x000000ffff0d7224 */ /* 0x000fe200078e0a0d */
[----:B------:R-:W-:Y:S02]  /*1580*/  LOP3.LUT R11, R11, 0x800000, RZ, 0xfc, !PT ;  /* 0x008000000b0b7812 */ /* 0x000fe400078efcff */
[----:B------:R-:W-:-:S02]  /*1590*/  FSETP.NEU.FTZ.AND P0, PT, R3, R12, PT ;  /* 0x0000000c0300720b */ /* 0x000fc40003f1d000 */
[----:B------:R-:W-:Y:S02]  /*15a0*/  SHF.L.U32 R14, R11, R14, RZ ;  /* 0x0000000e0b0e7219 */ /* 0x000fe400000006ff */
[----:B------:R-:W-:Y:S02]  /*15b0*/  SEL R12, R13, RZ, P2 ;  /* 0x000000ff0d0c7207 */ /* 0x000fe40001000000 */
[----:B------:R-:W-:Y:S02]  /*15c0*/  ISETP.NE.AND P1, PT, R14, RZ, P1 ;  /* 0x000000ff0e00720c */ /* 0x000fe40000f25270 */
[----:B------:R-:W-:Y:S02]  /*15d0*/  SHF.R.U32.HI R12, RZ, R12, R11 ;  /* 0x0000000cff0c7219 */ /* 0x000fe4000001160b */
[----:B------:R-:W-:Y:S02]  /*15e0*/  PLOP3.LUT P0, PT, P0, P1, PT, 0xf8, 0x8f ;  /* 0x00000000008f781c */ /* 0x000fe40000703f70 */
[----:B------:R-:W-:-:S02]  /*15f0*/  SHF.R.U32.HI R14, RZ, 0x1, R12 ;  /* 0x00000001ff0e7819 */ /* 0x000fc4000001160c */
[----:B------:R-:W-:-:S04]  /*1600*/  SEL R3, RZ, 0x1, !P0 ;  /* 0x00000001ff037807 */ /* 0x000fc80004000000 */
[----:B------:R-:W-:-:S04]  /*1610*/  LOP3.LUT R3, R3, 0x1, R14, 0xf8, !PT ;  /* 0x0000000103037812 */ /* 0x000fc800078ef80e */
[----:B------:R-:W-:-:S04]  /*1620*/  LOP3.LUT R3, R3, R12, RZ, 0xc0, !PT ;  /* 0x0000000c03037212 */ /* 0x000fc800078ec0ff */
[----:B------:R-:W-:-:S04]  /*1630*/  IADD3 R3, PT, PT, R14, R3, RZ ;  /* 0x000000030e037210 */ /* 0x000fc80007ffe0ff */
[----:B------:R-:W-:Y:S01]  /*1640*/  LOP3.LUT R2, R3, R2, RZ, 0xfc, !PT ;  /* 0x0000000203027212 */ /* 0x000fe200078efcff */
[----:B------:R-:W-:Y:S06]  /*1650*/  BRA `(.L_x_35) ;  /* 0x0000000000107947 */ /* 0x000fec0003800000 */
.L_x_34:
[----:B------:R-:W-:-:S04]  /*1660*/  LOP3.LUT R2, R2, 0x80000000, RZ, 0xc0, !PT ;  /* 0x8000000002027812 */ /* 0x000fc800078ec0ff */
[----:B------:R-:W-:Y:S01]  /*1670*/  LOP3.LUT R2, R2, 0x7f800000, RZ, 0xfc, !PT ;  /* 0x7f80000002027812 */ /* 0x000fe200078efcff */
[----:B------:R-:W-:Y:S06]  /*1680*/  BRA `(.L_x_35) ;  /* 0x0000000000047947 */ /* 0x000fec0003800000 */
.L_x_33:
[----:B------:R-:W-:-:S07]  /*1690*/  LEA R2, R12, R2, 0x17 ;  /* 0x000000020c027211 */ /* 0x000fce00078eb8ff */
.L_x_35:
[----:B------:R-:W-:Y:S05]  /*16a0*/  BSYNC.RECONVERGENT B2 ;  /* 0x0000000000027941 */ /* 0x000fea0003800200 */
.L_x_32:
[----:B------:R-:W-:Y:S05]  /*16b0*/  BRA `(.L_x_36) ;  /* 0x0000000000207947 */ /* 0x000fea0003800000 */
.L_x_31:
[----:B------:R-:W-:-:S04]  /*16c0*/  LOP3.LUT R2, R2, 0x80000000, R3, 0x48, !PT ;  /* 0x8000000002027812 */ /* 0x000fc800078e4803 */
[----:B------:R-:W-:Y:S01]  /*16d0*/  LOP3.LUT R2, R2, 0x7f800000, RZ, 0xfc, !PT ;  /* 0x7f80000002027812 */ /* 0x000fe200078efcff */
[----:B------:R-:W-:Y:S06]  /*16e0*/  BRA `(.L_x_36) ;  /* 0x0000000000147947 */ /* 0x000fec0003800000 */
.L_x_30:
[----:B------:R-:W-:Y:S01]  /*16f0*/  LOP3.LUT R2, R2, 0x80000000, R3, 0x48, !PT ;  /* 0x8000000002027812 */ /* 0x000fe200078e4803 */
[----:B------:R-:W-:Y:S06]  /*1700*/  BRA `(.L_x_36) ;  /* 0x00000000000c7947 */ /* 0x000fec0003800000 */
.L_x_29:
[----:B------:R-:W0:Y:S01]  /*1710*/  MUFU.RSQ R2, -QNAN ;  /* 0xffc0000000027908 */ /* 0x000e220000001400 */
[----:B------:R-:W-:Y:S05]  /*1720*/  BRA `(.L_x_36) ;  /* 0x0000000000047947 */ /* 0x000fea0003800000 */
.L_x_28:
[----:B------:R-:W-:-:S07]  /*1730*/  FADD.FTZ R2, R3, R2 ;  /* 0x0000000203027221 */ /* 0x000fce0000010000 */
.L_x_36:
[----:B------:R-:W-:Y:S05]  /*1740*/  BSYNC.RECONVERGENT B1 ;  /* 0x0000000000017941 */ /* 0x000fea0003800200 */
.L_x_26:
[----:B------:R-:W-:Y:S02]  /*1750*/  HFMA2 R3, -RZ, RZ, 0, 0 ;  /* 0x00000000ff037431 */ /* 0x000fe400000001ff */
[----:B0-----:R-:W-:Y:S01]  /*1760*/  IMAD.MOV.U32 R11, RZ, RZ, R2 ;  /* 0x000000ffff0b7224 */ /* 0x001fe200078e0002 */
[----:B------:R-:W-:-:S04]  /*1770*/  MOV R2, R8 ;  /* 0x0000000800027202 */ /* 0x000fc80000000f00 */
[----:B------:R-:W-:Y:S05]  /*1780*/  RET.REL.NODEC R2 `(_Z16shiftingFunctionPfS_S_f) ;  /* 0xffffffe8021c7950 */ /* 0x000fea0003c3ffff */
.L_x_37:
[----:B------:R-:W-:-:S00]  /*1790*/  BRA `(.L_x_37) ;  /* 0xfffffffc00fc7947 */ /* 0x000fc0000383ffff */
[----:B------:R-:W-:-:S00]  /*17a0*/  NOP ;  /* 0x0000000000007918 */ /* 0x000fc00000000000 */
        /* <DEDUP_REMOVED lines=13> */
.L_x_39:


//--------------------- .nv.shared._Z16shiftingFunctionPfS_S_f --------------------------
	.section	.nv.shared._Z16shiftingFunctionPfS_S_f,"aw",@nobits
	.sectionflags	@""
	.align	4
.nv.shared._Z16shiftingFunctionPfS_S_f:
	.zero		5824


//--------------------- .nv.shared.reserved.0     --------------------------
	.section	.nv.shared.reserved.0,"aw",@nobits
	.weak		__nv_reservedSMEM_offset_0_alias
	.size		__nv_reservedSMEM_offset_0_alias, 0, 64
	.other		__nv_reservedSMEM_offset_0_alias,@"STO_CUDA_RESERVED_SHARED STV_DEFAULT"
__nv_reservedSMEM_offset_0_alias:
	.zero		0
	.zero		64


//--------------------- .nv.constant0._Z16shiftingFunctionPfS_S_f --------------------------
	.section	.nv.constant0._Z16shiftingFunctionPfS_S_f,"a",@progbits
	.sectionflags	@""
	.align	4
.nv.constant0._Z16shiftingFunctionPfS_S_f:
	.zero		924


//--------------------- SYMBOLS --------------------------

	.type		.nv.reservedSmem.offset0,@object
	.size		.nv.reservedSmem.offset0,0x4
	.type		.nv.reservedSmem.cap,@object
	.size		.nv.reservedSmem.cap,0x4
